//
// Generated by NVIDIA NVVM Compiler
//
// Compiler Build ID: CL-36424714
// Cuda compilation tools, release 13.0, V13.0.88
// Based on NVVM 20.0.0
//

.version 9.0
.target sm_100
.address_size 64

	// .globl	_Z41transpose_read_raw_write_column_benchmarkPiS_ii
// _ZZ14transpose_smemPiS_iiE4tile has been demoted
// _ZZ18transpose_smem_padPiS_iiE4tile has been demoted
// _ZZ28transpose_smem_pad_unrollingPiS_iiE4tile has been demoted

.visible .entry _Z41transpose_read_raw_write_column_benchmarkPiS_ii(
	.param .u64 .ptr .align 1 _Z41transpose_read_raw_write_column_benchmarkPiS_ii_param_0,
	.param .u64 .ptr .align 1 _Z41transpose_read_raw_write_column_benchmarkPiS_ii_param_1,
	.param .u32 _Z41transpose_read_raw_write_column_benchmarkPiS_ii_param_2,
	.param .u32 _Z41transpose_read_raw_write_column_benchmarkPiS_ii_param_3
)
{
	.reg .pred 	%p<4>;
	.reg .b32 	%r<16>;
	.reg .b64 	%rd<9>;

	ld.param.u64 	%rd1, [_Z41transpose_read_raw_write_column_benchmarkPiS_ii_param_0];
	ld.param.u64 	%rd2, [_Z41transpose_read_raw_write_column_benchmarkPiS_ii_param_1];
	ld.param.u32 	%r3, [_Z41transpose_read_raw_write_column_benchmarkPiS_ii_param_2];
	ld.param.u32 	%r5, [_Z41transpose_read_raw_write_column_benchmarkPiS_ii_param_3];
	mov.u32 	%r6, %ntid.x;
	mov.u32 	%r7, %ctaid.x;
	mov.u32 	%r8, %tid.x;
	mad.lo.s32 	%r1, %r6, %r7, %r8;
	mov.u32 	%r9, %ntid.y;
	mov.u32 	%r10, %ctaid.y;
	mov.u32 	%r11, %tid.y;
	mad.lo.s32 	%r12, %r9, %r10, %r11;
	setp.ge.s32 	%p1, %r1, %r3;
	setp.ge.s32 	%p2, %r12, %r5;
	or.pred  	%p3, %p1, %p2;
	@%p3 bra 	$L__BB0_2;
	cvta.to.global.u64 	%rd3, %rd1;
	cvta.to.global.u64 	%rd4, %rd2;
	mad.lo.s32 	%r13, %r3, %r12, %r1;
	mul.wide.s32 	%rd5, %r13, 4;
	add.s64 	%rd6, %rd3, %rd5;
	ld.global.u32 	%r14, [%rd6];
	mad.lo.s32 	%r15, %r5, %r1, %r12;
	mul.wide.s32 	%rd7, %r15, 4;
	add.s64 	%rd8, %rd4, %rd7;
	st.global.u32 	[%rd8], %r14;
$L__BB0_2:
	ret;

}
	// .globl	_Z14transpose_smemPiS_ii
.visible .entry _Z14transpose_smemPiS_ii(
	.param .u64 .ptr .align 1 _Z14transpose_smemPiS_ii_param_0,
	.param .u64 .ptr .align 1 _Z14transpose_smemPiS_ii_param_1,
	.param .u32 _Z14transpose_smemPiS_ii_param_2,
	.param .u32 _Z14transpose_smemPiS_ii_param_3
)
{
	.reg .pred 	%p<4>;
	.reg .b32 	%r<34>;
	.reg .b64 	%rd<9>;
	// demoted variable
	.shared .align 4 .b8 _ZZ14transpose_smemPiS_iiE4tile[2048];
	ld.param.u64 	%rd1, [_Z14transpose_smemPiS_ii_param_0];
	ld.param.u64 	%rd2, [_Z14transpose_smemPiS_ii_param_1];
	ld.param.u32 	%r7, [_Z14transpose_smemPiS_ii_param_2];
	ld.param.u32 	%r8, [_Z14transpose_smemPiS_ii_param_3];
	mov.u32 	%r10, %ntid.x;
	mov.u32 	%r11, %ctaid.x;
	mul.lo.s32 	%r12, %r10, %r11;
	mov.u32 	%r1, %tid.x;
	add.s32 	%r13, %r12, %r1;
	mov.u32 	%r14, %ntid.y;
	mov.u32 	%r15, %ctaid.y;
	mul.lo.s32 	%r16, %r14, %r15;
	mov.u32 	%r2, %tid.y;
	add.s32 	%r17, %r16, %r2;
	mad.lo.s32 	%r3, %r7, %r17, %r13;
	mad.lo.s32 	%r19, %r2, %r10, %r1;
	div.u32 	%r4, %r19, %r14;
	mul.lo.s32 	%r20, %r4, %r14;
	sub.s32 	%r5, %r19, %r20;
	add.s32 	%r21, %r5, %r16;
	add.s32 	%r22, %r4, %r12;
	mad.lo.s32 	%r6, %r22, %r8, %r21;
	setp.ge.s32 	%p1, %r13, %r7;
	setp.ge.s32 	%p2, %r17, %r8;
	or.pred  	%p3, %p1, %p2;
	@%p3 bra 	$L__BB1_2;
	cvta.to.global.u64 	%rd3, %rd1;
	cvta.to.global.u64 	%rd4, %rd2;
	mul.wide.s32 	%rd5, %r3, 4;
	add.s64 	%rd6, %rd3, %rd5;
	ld.global.u32 	%r23, [%rd6];
	shl.b32 	%r24, %r2, 8;
	mov.u32 	%r25, _ZZ14transpose_smemPiS_iiE4tile;
	add.s32 	%r26, %r25, %r24;
	shl.b32 	%r27, %r1, 2;
	add.s32 	%r28, %r26, %r27;
	st.shared.u32 	[%r28], %r23;
	bar.sync 	0;
	shl.b32 	%r29, %r5, 8;
	add.s32 	%r30, %r25, %r29;
	shl.b32 	%r31, %r4, 2;
	add.s32 	%r32, %r30, %r31;
	ld.shared.u32 	%r33, [%r32];
	mul.wide.s32 	%rd7, %r6, 4;
	add.s64 	%rd8, %rd4, %rd7;
	st.global.u32 	[%rd8], %r33;
$L__BB1_2:
	ret;

}
	// .globl	_Z18transpose_smem_padPiS_ii
.visible .entry _Z18transpose_smem_padPiS_ii(
	.param .u64 .ptr .align 1 _Z18transpose_smem_padPiS_ii_param_0,
	.param .u64 .ptr .align 1 _Z18transpose_smem_padPiS_ii_param_1,
	.param .u32 _Z18transpose_smem_padPiS_ii_param_2,
	.param .u32 _Z18transpose_smem_padPiS_ii_param_3
)
{
	.reg .pred 	%p<4>;
	.reg .b32 	%r<32>;
	.reg .b64 	%rd<9>;
	// demoted variable
	.shared .align 4 .b8 _ZZ18transpose_smem_padPiS_iiE4tile[2112];
	ld.param.u64 	%rd1, [_Z18transpose_smem_padPiS_ii_param_0];
	ld.param.u64 	%rd2, [_Z18transpose_smem_padPiS_ii_param_1];
	ld.param.u32 	%r7, [_Z18transpose_smem_padPiS_ii_param_2];
	ld.param.u32 	%r8, [_Z18transpose_smem_padPiS_ii_param_3];
	mov.u32 	%r10, %ntid.x;
	mov.u32 	%r11, %ctaid.x;
	mul.lo.s32 	%r12, %r10, %r11;
	mov.u32 	%r1, %tid.x;
	add.s32 	%r13, %r12, %r1;
	mov.u32 	%r14, %ntid.y;
	mov.u32 	%r15, %ctaid.y;
	mul.lo.s32 	%r16, %r14, %r15;
	mov.u32 	%r2, %tid.y;
	add.s32 	%r17, %r16, %r2;
	mad.lo.s32 	%r3, %r7, %r17, %r13;
	mad.lo.s32 	%r19, %r2, %r10, %r1;
	div.u32 	%r4, %r19, %r14;
	mul.lo.s32 	%r20, %r4, %r14;
	sub.s32 	%r5, %r19, %r20;
	add.s32 	%r21, %r5, %r16;
	add.s32 	%r22, %r4, %r12;
	mad.lo.s32 	%r6, %r22, %r8, %r21;
	setp.ge.s32 	%p1, %r13, %r7;
	setp.ge.s32 	%p2, %r17, %r8;
	or.pred  	%p3, %p1, %p2;
	@%p3 bra 	$L__BB2_2;
	cvta.to.global.u64 	%rd3, %rd1;
	cvta.to.global.u64 	%rd4, %rd2;
	mul.wide.s32 	%rd5, %r3, 4;
	add.s64 	%rd6, %rd3, %rd5;
	ld.global.u32 	%r23, [%rd6];
	mov.u32 	%r24, _ZZ18transpose_smem_padPiS_iiE4tile;
	mad.lo.s32 	%r25, %r2, 264, %r24;
	shl.b32 	%r26, %r1, 2;
	add.s32 	%r27, %r25, %r26;
	st.shared.u32 	[%r27], %r23;
	bar.sync 	0;
	mad.lo.s32 	%r28, %r5, 264, %r24;
	shl.b32 	%r29, %r4, 2;
	add.s32 	%r30, %r28, %r29;
	ld.shared.u32 	%r31, [%r30];
	mul.wide.s32 	%rd7, %r6, 4;
	add.s64 	%rd8, %rd4, %rd7;
	st.global.u32 	[%rd8], %r31;
$L__BB2_2:
	ret;

}
	// .globl	_Z28transpose_smem_pad_unrollingPiS_ii
.visible .entry _Z28transpose_smem_pad_unrollingPiS_ii(
	.param .u64 .ptr .align 1 _Z28transpose_smem_pad_unrollingPiS_ii_param_0,
	.param .u64 .ptr .align 1 _Z28transpose_smem_pad_unrollingPiS_ii_param_1,
	.param .u32 _Z28transpose_smem_pad_unrollingPiS_ii_param_2,
	.param .u32 _Z28transpose_smem_pad_unrollingPiS_ii_param_3
)
{
	.reg .pred 	%p<4>;
	.reg .b32 	%r<38>;
	.reg .b64 	%rd<11>;
	// demoted variable
	.shared .align 4 .b8 _ZZ28transpose_smem_pad_unrollingPiS_iiE4tile[4160];
	ld.param.u64 	%rd1, [_Z28transpose_smem_pad_unrollingPiS_ii_param_0];
	ld.param.u64 	%rd2, [_Z28transpose_smem_pad_unrollingPiS_ii_param_1];
	ld.param.u32 	%r9, [_Z28transpose_smem_pad_unrollingPiS_ii_param_2];
	ld.param.u32 	%r10, [_Z28transpose_smem_pad_unrollingPiS_ii_param_3];
	mov.u32 	%r11, %ntid.x;
	shl.b32 	%r1, %r11, 1;
	mov.u32 	%r12, %ctaid.x;
	mov.u32 	%r2, %tid.x;
	mad.lo.s32 	%r13, %r1, %r12, %r2;
	mov.u32 	%r14, %ntid.y;
	mov.u32 	%r15, %ctaid.y;
	mul.lo.s32 	%r16, %r14, %r15;
	mov.u32 	%r3, %tid.y;
	add.s32 	%r17, %r16, %r3;
	mad.lo.s32 	%r4, %r9, %r17, %r13;
	mad.lo.s32 	%r19, %r3, %r11, %r2;
	div.u32 	%r5, %r19, %r14;
	mul.lo.s32 	%r20, %r5, %r14;
	sub.s32 	%r6, %r19, %r20;
	add.s32 	%r21, %r6, %r16;
	mul.lo.s32 	%r22, %r12, %r11;
	shl.b32 	%r23, %r22, 1;
	add.s32 	%r24, %r5, %r23;
	mad.lo.s32 	%r7, %r24, %r10, %r21;
	setp.ge.s32 	%p1, %r13, %r9;
	setp.ge.s32 	%p2, %r17, %r10;
	or.pred  	%p3, %p1, %p2;
	@%p3 bra 	$L__BB3_2;
	cvta.to.global.u64 	%rd3, %rd1;
	cvta.to.global.u64 	%rd4, %rd2;
	add.s32 	%r25, %r1, 2;
	mad.lo.s32 	%r26, %r25, %r3, %r2;
	mul.wide.s32 	%rd5, %r4, 4;
	add.s64 	%rd6, %rd3, %rd5;
	ld.global.u32 	%r27, [%rd6];
	shl.b32 	%r28, %r26, 2;
	mov.u32 	%r29, _ZZ28transpose_smem_pad_unrollingPiS_iiE4tile;
	add.s32 	%r30, %r29, %r28;
	st.shared.u32 	[%r30], %r27;
	ld.global.u32 	%r31, [%rd6+256];
	st.shared.u32 	[%r30+256], %r31;
	bar.sync 	0;
	mad.lo.s32 	%r32, %r6, %r25, %r5;
	shl.b32 	%r33, %r32, 2;
	add.s32 	%r34, %r29, %r33;
	ld.shared.u32 	%r35, [%r34];
	mul.wide.s32 	%rd7, %r7, 4;
	add.s64 	%rd8, %rd4, %rd7;
	st.global.u32 	[%rd8], %r35;
	ld.shared.u32 	%r36, [%r34+256];
	shl.b32 	%r37, %r10, 6;
	mul.wide.s32 	%rd9, %r37, 4;
	add.s64 	%rd10, %rd8, %rd9;
	st.global.u32 	[%rd10], %r36;
$L__BB3_2:
	ret;

}


// ===== COMPILED SASS (sm_100) =====

	.target	sm_100

	.elftype	@"ET_EXEC"


//--------------------- .note.nv.tkinfo           --------------------------
	.section	.note.nv.tkinfo,"",@"SHT_NOTE"
	.sectionflags	@"SHF_NOTE_NV_TKINFO"
	.tkinfo
        /*0018*/ 	.word	0x00000002
        /*0030*/ 	.string	""
        /*0030*/ 	.string	"ptxas"
        /*0030*/ 	.string	"Cuda compilation tools, release 13.0, V13.0.88"
        /*0030*/ 	.string	"Build cuda_13.0.r13.0/compiler.36424714_0"
        /*0030*/ 	.string	"-arch sm_100 -m 64 "



//--------------------- .note.nv.cuinfo           --------------------------
	.section	.note.nv.cuinfo,"",@"SHT_NOTE"
	.sectionflags	@"SHF_NOTE_NV_CUINFO"
        /*0018*/ 	.short	0x0002
        /*001a*/ 	.short	0x0064
        /*001c*/ 	.short	0x0082
	.zero		2


//--------------------- .nv.info                  --------------------------
	.section	.nv.info,"",@"SHT_CUDA_INFO"
	.align	4


	//----- nvinfo : EIATTR_REGCOUNT
	.align		4
        /*0000*/ 	.byte	0x04, 0x2f
        /*0002*/ 	.short	(.L_1 - .L_0)
	.align		4
.L_0:
        /*0004*/ 	.word	index@(_Z41transpose_read_raw_write_column_benchmarkPiS_ii)
        /*0008*/ 	.word	0x0000000a


	//----- nvinfo : EIATTR_FRAME_SIZE
	.align		4
.L_1:
        /*000c*/ 	.byte	0x04, 0x11
        /*000e*/ 	.short	(.L_3 - .L_2)
	.align		4
.L_2:
        /*0010*/ 	.word	index@(_Z41transpose_read_raw_write_column_benchmarkPiS_ii)
        /*0014*/ 	.word	0x00000000


	//----- nvinfo : EIATTR_REGCOUNT
	.align		4
.L_3:
        /*0018*/ 	.byte	0x04, 0x2f
        /*001a*/ 	.short	(.L_5 - .L_4)
	.align		4
.L_4:
        /*001c*/ 	.word	index@(_Z14transpose_smemPiS_ii)
        /*0020*/ 	.word	0x0000000e


	//----- nvinfo : EIATTR_FRAME_SIZE
	.align		4
.L_5:
        /*0024*/ 	.byte	0x04, 0x11
        /*0026*/ 	.short	(.L_7 - .L_6)
	.align		4
.L_6:
        /*0028*/ 	.word	index@(_Z14transpose_smemPiS_ii)
        /*002c*/ 	.word	0x00000000


	//----- nvinfo : EIATTR_REGCOUNT
	.align		4
.L_7:
        /*0030*/ 	.byte	0x04, 0x2f
        /*0032*/ 	.short	(.L_9 - .L_8)
	.align		4
.L_8:
        /*0034*/ 	.word	index@(_Z18transpose_smem_padPiS_ii)
        /*0038*/ 	.word	0x0000000e


	//----- nvinfo : EIATTR_FRAME_SIZE
	.align		4
.L_9:
        /*003c*/ 	.byte	0x04, 0x11
        /*003e*/ 	.short	(.L_11 - .L_10)
	.align		4
.L_10:
        /*0040*/ 	.word	index@(_Z18transpose_smem_padPiS_ii)
        /*0044*/ 	.word	0x00000000


	//----- nvinfo : EIATTR_REGCOUNT
	.align		4
.L_11:
        /*0048*/ 	.byte	0x04, 0x2f
        /*004a*/ 	.short	(.L_13 - .L_12)
	.align		4
.L_12:
        /*004c*/ 	.word	index@(_Z28transpose_smem_pad_unrollingPiS_ii)
        /*0050*/ 	.word	0x00000012


	//----- nvinfo : EIATTR_FRAME_SIZE
	.align		4
.L_13:
        /*0054*/ 	.byte	0x04, 0x11
        /*0056*/ 	.short	(.L_15 - .L_14)
	.align		4
.L_14:
        /*0058*/ 	.word	index@(_Z28transpose_smem_pad_unrollingPiS_ii)
        /*005c*/ 	.word	0x00000000


	//----- nvinfo : EIATTR_MIN_STACK_SIZE
	.align		4
.L_15:
        /*0060*/ 	.byte	0x04, 0x12
        /*0062*/ 	.short	(.L_17 - .L_16)
	.align		4
.L_16:
        /*0064*/ 	.word	index@(_Z28transpose_smem_pad_unrollingPiS_ii)
        /*0068*/ 	.word	0x00000000


	//----- nvinfo : EIATTR_MIN_STACK_SIZE
	.align		4
.L_17:
        /*006c*/ 	.byte	0x04, 0x12
        /*006e*/ 	.short	(.L_19 - .L_18)
	.align		4
.L_18:
        /*0070*/ 	.word	index@(_Z18transpose_smem_padPiS_ii)
        /*0074*/ 	.word	0x00000000


	//----- nvinfo : EIATTR_MIN_STACK_SIZE
	.align		4
.L_19:
        /*0078*/ 	.byte	0x04, 0x12
        /*007a*/ 	.short	(.L_21 - .L_20)
	.align		4
.L_20:
        /*007c*/ 	.word	index@(_Z14transpose_smemPiS_ii)
        /*0080*/ 	.word	0x00000000


	//----- nvinfo : EIATTR_MIN_STACK_SIZE
	.align		4
.L_21:
        /*0084*/ 	.byte	0x04, 0x12
        /*0086*/ 	.short	(.L_23 - .L_22)
	.align		4
.L_22:
        /*0088*/ 	.word	index@(_Z41transpose_read_raw_write_column_benchmarkPiS_ii)
        /*008c*/ 	.word	0x00000000
.L_23:


//--------------------- .nv.compat                --------------------------
	.section	.nv.compat,"",@"SHT_CUDA_COMPAT_INFO"
	.align	4
        /*0000*/ 	.byte	0x02, 0x09, 0x00, 0x00, 0x02, 0x02, 0x01, 0x00, 0x02, 0x05, 0x05, 0x00, 0x03, 0x07, 0x01, 0x01
        /*0010*/ 	.byte	0x02, 0x03, 0x00, 0x00, 0x02, 0x06, 0x01, 0x00, 0x04, 0x0b, 0x08, 0x00, 0x09, 0x00, 0x00, 0x00
        /*0020*/ 	.byte	0x00, 0x00, 0x00, 0x00


//--------------------- .nv.info._Z28transpose_smem_pad_unrollingPiS_ii --------------------------
	.section	.nv.info._Z28transpose_smem_pad_unrollingPiS_ii,"",@"SHT_CUDA_INFO"
	.sectionflags	@""
	.align	4


	//----- nvinfo : EIATTR_CUDA_API_VERSION
	.align		4
        /*0000*/ 	.byte	0x04, 0x37
        /*0002*/ 	.short	(.L_25 - .L_24)
.L_24:
        /*0004*/ 	.word	0x00000082


	//----- nvinfo : EIATTR_KPARAM_INFO
	.align		4
.L_25:
        /*0008*/ 	.byte	0x04, 0x17
        /*000a*/ 	.short	(.L_27 - .L_26)
.L_26:
        /*000c*/ 	.word	0x00000000
        /*0010*/ 	.short	0x0003
        /*0012*/ 	.short	0x0014
        /*0014*/ 	.byte	0x00, 0xf0, 0x11, 0x00


	//----- nvinfo : EIATTR_KPARAM_INFO
	.align		4
.L_27:
        /*0018*/ 	.byte	0x04, 0x17
        /*001a*/ 	.short	(.L_29 - .L_28)
.L_28:
        /*001c*/ 	.word	0x00000000
        /*0020*/ 	.short	0x0002
        /*0022*/ 	.short	0x0010
        /*0024*/ 	.byte	0x00, 0xf0, 0x11, 0x00


	//----- nvinfo : EIATTR_KPARAM_INFO
	.align		4
.L_29:
        /*0028*/ 	.byte	0x04, 0x17
        /*002a*/ 	.short	(.L_31 - .L_30)
.L_30:
        /*002c*/ 	.word	0x00000000
        /*0030*/ 	.short	0x0001
        /*0032*/ 	.short	0x0008
        /*0034*/ 	.byte	0x00, 0xf5, 0x21, 0x00


	//----- nvinfo : EIATTR_KPARAM_INFO
	.align		4
.L_31:
        /*0038*/ 	.byte	0x04, 0x17
        /*003a*/ 	.short	(.L_33 - .L_32)
.L_32:
        /*003c*/ 	.word	0x00000000
        /*0040*/ 	.short	0x0000
        /*0042*/ 	.short	0x0000
        /*0044*/ 	.byte	0x00, 0xf5, 0x21, 0x00


	//----- nvinfo : EIATTR_SPARSE_MMA_MASK
	.align		4
.L_33:
        /*0048*/ 	.byte	0x03, 0x50
        /*004a*/ 	.short	0x0000


	//----- nvinfo : EIATTR_MAXREG_COUNT
	.align		4
        /*004c*/ 	.byte	0x03, 0x1b
        /*004e*/ 	.short	0x00ff


	//----- nvinfo : EIATTR_NUM_BARRIERS
	.align		4
        /*0050*/ 	.byte	0x02, 0x4c
        /*0052*/ 	.byte	0x01
	.zero		1


	//----- nvinfo : EIATTR_MERCURY_ISA_VERSION
	.align		4
        /*0054*/ 	.byte	0x03, 0x5f
        /*0056*/ 	.short	0x0101


	//----- nvinfo : EIATTR_VRC_CTA_INIT_COUNT
	.align		4
        /*0058*/ 	.byte	0x02, 0x4a
	.zero		1
	.zero		1


	//----- nvinfo : EIATTR_EXIT_INSTR_OFFSETS
	.align		4
        /*005c*/ 	.byte	0x04, 0x1c
        /*005e*/ 	.short	(.L_35 - .L_34)


	//   ....[0]....
.L_34:
        /*0060*/ 	.word	0x00000240


	//   ....[1]....
        /*0064*/ 	.word	0x00000400


	//----- nvinfo : EIATTR_CBANK_PARAM_SIZE
	.align		4
.L_35:
        /*0068*/ 	.byte	0x03, 0x19
        /*006a*/ 	.short	0x0018


	//----- nvinfo : EIATTR_PARAM_CBANK
	.align		4
        /*006c*/ 	.byte	0x04, 0x0a
        /*006e*/ 	.short	(.L_37 - .L_36)
	.align		4
.L_36:
        /*0070*/ 	.word	index@(.nv.constant0._Z28transpose_smem_pad_unrollingPiS_ii)
        /*0074*/ 	.short	0x0380
        /*0076*/ 	.short	0x0018


	//----- nvinfo : EIATTR_SW_WAR
	.align		4
.L_37:
        /*0078*/ 	.byte	0x04, 0x36
        /*007a*/ 	.short	(.L_39 - .L_38)
.L_38:
        /*007c*/ 	.word	0x00000008
.L_39:


//--------------------- .nv.info._Z18transpose_smem_padPiS_ii --------------------------
	.section	.nv.info._Z18transpose_smem_padPiS_ii,"",@"SHT_CUDA_INFO"
	.sectionflags	@""
	.align	4


	//----- nvinfo : EIATTR_CUDA_API_VERSION
	.align		4
        /*0000*/ 	.byte	0x04, 0x37
        /*0002*/ 	.short	(.L_41 - .L_40)
.L_40:
        /*0004*/ 	.word	0x00000082


	//----- nvinfo : EIATTR_KPARAM_INFO
	.align		4
.L_41:
        /*0008*/ 	.byte	0x04, 0x17
        /*000a*/ 	.short	(.L_43 - .L_42)
.L_42:
        /*000c*/ 	.word	0x00000000
        /*0010*/ 	.short	0x0003
        /*0012*/ 	.short	0x0014
        /*0014*/ 	.byte	0x00, 0xf0, 0x11, 0x00


	//----- nvinfo : EIATTR_KPARAM_INFO
	.align		4
.L_43:
        /*0018*/ 	.byte	0x04, 0x17
        /*001a*/ 	.short	(.L_45 - .L_44)
.L_44:
        /*001c*/ 	.word	0x00000000
        /*0020*/ 	.short	0x0002
        /*0022*/ 	.short	0x0010
        /*0024*/ 	.byte	0x00, 0xf0, 0x11, 0x00


	//----- nvinfo : EIATTR_KPARAM_INFO
	.align		4
.L_45:
        /*0028*/ 	.byte	0x04, 0x17
        /*002a*/ 	.short	(.L_47 - .L_46)
.L_46:
        /*002c*/ 	.word	0x00000000
        /*0030*/ 	.short	0x0001
        /*0032*/ 	.short	0x0008
        /*0034*/ 	.byte	0x00, 0xf5, 0x21, 0x00


	//----- nvinfo : EIATTR_KPARAM_INFO
	.align		4
.L_47:
        /*0038*/ 	.byte	0x04, 0x17
        /*003a*/ 	.short	(.L_49 - .L_48)
.L_48:
        /*003c*/ 	.word	0x00000000
        /*0040*/ 	.short	0x0000
        /*0042*/ 	.short	0x0000
        /*0044*/ 	.byte	0x00, 0xf5, 0x21, 0x00


	//----- nvinfo : EIATTR_SPARSE_MMA_MASK
	.align		4
.L_49:
        /*0048*/ 	.byte	0x03, 0x50
        /*004a*/ 	.short	0x0000


	//----- nvinfo : EIATTR_MAXREG_COUNT
	.align		4
        /*004c*/ 	.byte	0x03, 0x1b
        /*004e*/ 	.short	0x00ff


	//----- nvinfo : EIATTR_NUM_BARRIERS
	.align		4
        /*0050*/ 	.byte	0x02, 0x4c
        /*0052*/ 	.byte	0x01
	.zero		1


	//----- nvinfo : EIATTR_MERCURY_ISA_VERSION
	.align		4
        /*0054*/ 	.byte	0x03, 0x5f
        /*0056*/ 	.short	0x0101


	//----- nvinfo : EIATTR_VRC_CTA_INIT_COUNT
	.align		4
        /*0058*/ 	.byte	0x02, 0x4a
	.zero		1
	.zero		1


	//----- nvinfo : EIATTR_EXIT_INSTR_OFFSETS
	.align		4
        /*005c*/ 	.byte	0x04, 0x1c
        /*005e*/ 	.short	(.L_51 - .L_50)


	//   ....[0]....
.L_50:
        /*0060*/ 	.word	0x00000250


	//   ....[1]....
        /*0064*/ 	.word	0x00000370


	//----- nvinfo : EIATTR_CBANK_PARAM_SIZE
	.align		4
.L_51:
        /*0068*/ 	.byte	0x03, 0x19
        /*006a*/ 	.short	0x0018


	//----- nvinfo : EIATTR_PARAM_CBANK
	.align		4
        /*006c*/ 	.byte	0x04, 0x0a
        /*006e*/ 	.short	(.L_53 - .L_52)
	.align		4
.L_52:
        /*0070*/ 	.word	index@(.nv.constant0._Z18transpose_smem_padPiS_ii)
        /*0074*/ 	.short	0x0380
        /*0076*/ 	.short	0x0018


	//----- nvinfo : EIATTR_SW_WAR
	.align		4
.L_53:
        /*0078*/ 	.byte	0x04, 0x36
        /*007a*/ 	.short	(.L_55 - .L_54)
.L_54:
        /*007c*/ 	.word	0x00000008
.L_55:


//--------------------- .nv.info._Z14transpose_smemPiS_ii --------------------------
	.section	.nv.info._Z14transpose_smemPiS_ii,"",@"SHT_CUDA_INFO"
	.sectionflags	@""
	.align	4


	//----- nvinfo : EIATTR_CUDA_API_VERSION
	.align		4
        /*0000*/ 	.byte	0x04, 0x37
        /*0002*/ 	.short	(.L_57 - .L_56)
.L_56:
        /*0004*/ 	.word	0x00000082


	//----- nvinfo : EIATTR_KPARAM_INFO
	.align		4
.L_57:
        /*0008*/ 	.byte	0x04, 0x17
        /*000a*/ 	.short	(.L_59 - .L_58)
.L_58:
        /*000c*/ 	.word	0x00000000
        /*0010*/ 	.short	0x0003
        /*0012*/ 	.short	0x0014
        /*0014*/ 	.byte	0x00, 0xf0, 0x11, 0x00


	//----- nvinfo : EIATTR_KPARAM_INFO
	.align		4
.L_59:
        /*0018*/ 	.byte	0x04, 0x17
        /*001a*/ 	.short	(.L_61 - .L_60)
.L_60:
        /*001c*/ 	.word	0x00000000
        /*0020*/ 	.short	0x0002
        /*0022*/ 	.short	0x0010
        /*0024*/ 	.byte	0x00, 0xf0, 0x11, 0x00


	//----- nvinfo : EIATTR_KPARAM_INFO
	.align		4
.L_61:
        /*0028*/ 	.byte	0x04, 0x17
        /*002a*/ 	.short	(.L_63 - .L_62)
.L_62:
        /*002c*/ 	.word	0x00000000
        /*0030*/ 	.short	0x0001
        /*0032*/ 	.short	0x0008
        /*0034*/ 	.byte	0x00, 0xf5, 0x21, 0x00


	//----- nvinfo : EIATTR_KPARAM_INFO
	.align		4
.L_63:
        /*0038*/ 	.byte	0x04, 0x17
        /*003a*/ 	.short	(.L_65 - .L_64)
.L_64:
        /*003c*/ 	.word	0x00000000
        /*0040*/ 	.short	0x0000
        /*0042*/ 	.short	0x0000
        /*0044*/ 	.byte	0x00, 0xf5, 0x21, 0x00


	//----- nvinfo : EIATTR_SPARSE_MMA_MASK
	.align		4
.L_65:
        /*0048*/ 	.byte	0x03, 0x50
        /*004a*/ 	.short	0x0000


	//----- nvinfo : EIATTR_MAXREG_COUNT
	.align		4
        /*004c*/ 	.byte	0x03, 0x1b
        /*004e*/ 	.short	0x00ff


	//----- nvinfo : EIATTR_NUM_BARRIERS
	.align		4
        /*0050*/ 	.byte	0x02, 0x4c
        /*0052*/ 	.byte	0x01
	.zero		1


	//----- nvinfo : EIATTR_MERCURY_ISA_VERSION
	.align		4
        /*0054*/ 	.byte	0x03, 0x5f
        /*0056*/ 	.short	0x0101


	//----- nvinfo : EIATTR_VRC_CTA_INIT_COUNT
	.align		4
        /*0058*/ 	.byte	0x02, 0x4a
	.zero		1
	.zero		1


	//----- nvinfo : EIATTR_EXIT_INSTR_OFFSETS
	.align		4
        /*005c*/ 	.byte	0x04, 0x1c
        /*005e*/ 	.short	(.L_67 - .L_66)


	//   ....[0]....
.L_66:
        /*0060*/ 	.word	0x00000250


	//   ....[1]....
        /*0064*/ 	.word	0x00000370


	//----- nvinfo : EIATTR_CBANK_PARAM_SIZE
	.align		4
.L_67:
        /*0068*/ 	.byte	0x03, 0x19
        /*006a*/ 	.short	0x0018


	//----- nvinfo : EIATTR_PARAM_CBANK
	.align		4
        /*006c*/ 	.byte	0x04, 0x0a
        /*006e*/ 	.short	(.L_69 - .L_68)
	.align		4
.L_68:
        /*0070*/ 	.word	index@(.nv.constant0._Z14transpose_smemPiS_ii)
        /*0074*/ 	.short	0x0380
        /*0076*/ 	.short	0x0018


	//----- nvinfo : EIATTR_SW_WAR
	.align		4
.L_69:
        /*0078*/ 	.byte	0x04, 0x36
        /*007a*/ 	.short	(.L_71 - .L_70)
.L_70:
        /*007c*/ 	.word	0x00000008
.L_71:


//--------------------- .nv.info._Z41transpose_read_raw_write_column_benchmarkPiS_ii --------------------------
	.section	.nv.info._Z41transpose_read_raw_write_column_benchmarkPiS_ii,"",@"SHT_CUDA_INFO"
	.sectionflags	@""
	.align	4


	//----- nvinfo : EIATTR_CUDA_API_VERSION
	.align		4
        /*0000*/ 	.byte	0x04, 0x37
        /*0002*/ 	.short	(.L_73 - .L_72)
.L_72:
        /*0004*/ 	.word	0x00000082


	//----- nvinfo : EIATTR_KPARAM_INFO
	.align		4
.L_73:
        /*0008*/ 	.byte	0x04, 0x17
        /*000a*/ 	.short	(.L_75 - .L_74)
.L_74:
        /*000c*/ 	.word	0x00000000
        /*0010*/ 	.short	0x0003
        /*0012*/ 	.short	0x0014
        /*0014*/ 	.byte	0x00, 0xf0, 0x11, 0x00


	//----- nvinfo : EIATTR_KPARAM_INFO
	.align		4
.L_75:
        /*0018*/ 	.byte	0x04, 0x17
        /*001a*/ 	.short	(.L_77 - .L_76)
.L_76:
        /*001c*/ 	.word	0x00000000
        /*0020*/ 	.short	0x0002
        /*0022*/ 	.short	0x0010
        /*0024*/ 	.byte	0x00, 0xf0, 0x11, 0x00


	//----- nvinfo : EIATTR_KPARAM_INFO
	.align		4
.L_77:
        /*0028*/ 	.byte	0x04, 0x17
        /*002a*/ 	.short	(.L_79 - .L_78)
.L_78:
        /*002c*/ 	.word	0x00000000
        /*0030*/ 	.short	0x0001
        /*0032*/ 	.short	0x0008
        /*0034*/ 	.byte	0x00, 0xf5, 0x21, 0x00


	//----- nvinfo : EIATTR_KPARAM_INFO
	.align		4
.L_79:
        /*0038*/ 	.byte	0x04, 0x17
        /*003a*/ 	.short	(.L_81 - .L_80)
.L_80:
        /*003c*/ 	.word	0x00000000
        /*0040*/ 	.short	0x0000
        /*0042*/ 	.short	0x0000
        /*0044*/ 	.byte	0x00, 0xf5, 0x21, 0x00


	//----- nvinfo : EIATTR_SPARSE_MMA_MASK
	.align		4
.L_81:
        /*0048*/ 	.byte	0x03, 0x50
        /*004a*/ 	.short	0x0000


	//----- nvinfo : EIATTR_MAXREG_COUNT
	.align		4
        /*004c*/ 	.byte	0x03, 0x1b
        /*004e*/ 	.short	0x00ff


	//----- nvinfo : EIATTR_MERCURY_ISA_VERSION
	.align		4
        /*0050*/ 	.byte	0x03, 0x5f
        /*0052*/ 	.short	0x0101


	//----- nvinfo : EIATTR_VRC_CTA_INIT_COUNT
	.align		4
        /*0054*/ 	.byte	0x02, 0x4a
	.zero		1
	.zero		1


	//----- nvinfo : EIATTR_EXIT_INSTR_OFFSETS
	.align		4
        /*0058*/ 	.byte	0x04, 0x1c
        /*005a*/ 	.short	(.L_83 - .L_82)


	//   ....[0]....
.L_82:
        /*005c*/ 	.word	0x000000c0


	//   ....[1]....
        /*0060*/ 	.word	0x00000160


	//----- nvinfo : EIATTR_CBANK_PARAM_SIZE
	.align		4
.L_83:
        /*0064*/ 	.byte	0x03, 0x19
        /*0066*/ 	.short	0x0018


	//----- nvinfo : EIATTR_PARAM_CBANK
	.align		4
        /*0068*/ 	.byte	0x04, 0x0a
        /*006a*/ 	.short	(.L_85 - .L_84)
	.align		4
.L_84:
        /*006c*/ 	.word	index@(.nv.constant0._Z41transpose_read_raw_write_column_benchmarkPiS_ii)
        /*0070*/ 	.short	0x0380
        /*0072*/ 	.short	0x0018


	//----- nvinfo : EIATTR_SW_WAR
	.align		4
.L_85:
        /*0074*/ 	.byte	0x04, 0x36
        /*0076*/ 	.short	(.L_87 - .L_86)
.L_86:
        /*0078*/ 	.word	0x00000008
.L_87:


//--------------------- .nv.callgraph             --------------------------
	.section	.nv.callgraph,"",@"SHT_CUDA_CALLGRAPH"
	.align	4
	.sectionentsize	8
	.align		4
        /*0000*/ 	.word	0x00000000
	.align		4
        /*0004*/ 	.word	0xffffffff
	.align		4
        /*0008*/ 	.word	0x00000000
	.align		4
        /*000c*/ 	.word	0xfffffffe
	.align		4
        /*0010*/ 	.word	0x00000000
	.align		4
        /*0014*/ 	.word	0xfffffffd
	.align		4
        /*0018*/ 	.word	0x00000000
	.align		4
        /*001c*/ 	.word	0xfffffffc


//--------------------- .text._Z28transpose_smem_pad_unrollingPiS_ii --------------------------
	.section	.text._Z28transpose_smem_pad_unrollingPiS_ii,"ax",@progbits
	.align	128
        .global         _Z28transpose_smem_pad_unrollingPiS_ii
        .type           _Z28transpose_smem_pad_unrollingPiS_ii,@function
        .size           _Z28transpose_smem_pad_unrollingPiS_ii,(.L_x_4 - _Z28transpose_smem_pad_unrollingPiS_ii)
        .other          _Z28transpose_smem_pad_unrollingPiS_ii,@"STO_CUDA_ENTRY STV_DEFAULT"
_Z28transpose_smem_pad_unrollingPiS_ii:
.text._Z28transpose_smem_pad_unrollingPiS_ii:
[----:B------:R-:W-:Y:S01]  /*0000*/  LDC R1, c[0x0][0x37c] ;  /* 0x0000df00ff017b82 */ /* 0x000fe20000000800 */
[----:B------:R-:W0:Y:S01]  /*0010*/  LDCU UR4, c[0x0][0x360] ;  /* 0x00006c00ff0477ac */ /* 0x000e220008000800 */
[----:B------:R-:W1:Y:S01]  /*0020*/  S2R R4, SR_TID.X ;  /* 0x0000000000047919 */ /* 0x000e620000002100 */
[----:B------:R-:W2:Y:S01]  /*0030*/  LDCU UR5, c[0x0][0x364] ;  /* 0x00006c80ff0577ac */ /* 0x000ea20008000800 */
[----:B------:R-:W1:Y:S01]  /*0040*/  S2R R5, SR_TID.Y ;  /* 0x0000000000057919 */ /* 0x000e620000002200 */
[----:B------:R-:W3:Y:S01]  /*0050*/  S2R R10, SR_CTAID.Y ;  /* 0x00000000000a7919 */ /* 0x000ee20000002600 */
[----:B------:R-:W4:Y:S01]  /*0060*/  S2R R13, SR_CTAID.X ;  /* 0x00000000000d7919 */ /* 0x000f220000002500 */
[----:B0-----:R-:W-:Y:S01]  /*0070*/  USHF.L.U32 UR6, UR4, 0x1, URZ ;  /* 0x0000000104067899 */ /* 0x001fe200080006ff */
[----:B--2---:R-:W0:Y:S01]  /*0080*/  I2F.U32.RP R0, UR5 ;  /* 0x0000000500007d06 */ /* 0x004e220008209000 */
[----:B------:R-:W-:-:S07]  /*0090*/  ISETP.NE.U32.AND P2, PT, RZ, UR5, PT ;  /* 0x00000005ff007c0c */ /* 0x000fce000bf45070 */
[----:B0-----:R-:W0:Y:S01]  /*00a0*/  MUFU.RCP R0, R0 ;  /* 0x0000000000007308 */ /* 0x001e220000001000 */
[--C-:B-1----:R-:W-:Y:S02]  /*00b0*/  IMAD R6, R5, UR4, R4.reuse ;  /* 0x0000000405067c24 */ /* 0x102fe4000f8e0204 */
[----:B---3--:R-:W-:Y:S02]  /*00c0*/  IMAD R8, R10, UR5, R5 ;  /* 0x000000050a087c24 */ /* 0x008fe4000f8e0205 */
[C---:B----4-:R-:W-:Y:S02]  /*00d0*/  IMAD R9, R13.reuse, UR6, R4 ;  /* 0x000000060d097c24 */ /* 0x050fe4000f8e0204 */
[----:B------:R-:W-:Y:S01]  /*00e0*/  IMAD R13, R13, UR4, RZ ;  /* 0x000000040d0d7c24 */ /* 0x000fe2000f8e02ff */
[----:B0-----:R-:W-:-:S04]  /*00f0*/  IADD3 R2, PT, PT, R0, 0xffffffe, RZ ;  /* 0x0ffffffe00027810 */ /* 0x001fc80007ffe0ff */
[----:B------:R0:W1:Y:S02]  /*0100*/  F2I.FTZ.U32.TRUNC.NTZ R3, R2 ;  /* 0x0000000200037305 */ /* 0x000064000021f000 */
[----:B0-----:R-:W-:Y:S01]  /*0110*/  HFMA2 R2, -RZ, RZ, 0, 0 ;  /* 0x00000000ff027431 */ /* 0x001fe200000001ff */
[----:B-1----:R-:W-:-:S05]  /*0120*/  IADD3 R7, PT, PT, RZ, -R3, RZ ;  /* 0x80000003ff077210 */ /* 0x002fca0007ffe0ff */
[----:B------:R-:W-:-:S04]  /*0130*/  IMAD R7, R7, UR5, RZ ;  /* 0x0000000507077c24 */ /* 0x000fc8000f8e02ff */
[----:B------:R-:W-:-:S06]  /*0140*/  IMAD.HI.U32 R3, R3, R7, R2 ;  /* 0x0000000703037227 */ /* 0x000fcc00078e0002 */
[----:B------:R-:W-:Y:S02]  /*0150*/  IMAD.HI.U32 R0, R3, R6, RZ ;  /* 0x0000000603007227 */ /* 0x000fe400078e00ff */
[----:B------:R-:W0:Y:S03]  /*0160*/  LDC.64 R2, c[0x0][0x390] ;  /* 0x0000e400ff027b82 */ /* 0x000e260000000a00 */
[----:B------:R-:W-:-:S05]  /*0170*/  IADD3 R7, PT, PT, -R0, RZ, RZ ;  /* 0x000000ff00077210 */ /* 0x000fca0007ffe1ff */
[----:B------:R-:W-:-:S05]  /*0180*/  IMAD R7, R7, UR5, R6 ;  /* 0x0000000507077c24 */ /* 0x000fca000f8e0206 */
[----:B------:R-:W-:-:S13]  /*0190*/  ISETP.GE.U32.AND P0, PT, R7, UR5, PT ;  /* 0x0000000507007c0c */ /* 0x000fda000bf06070 */
[----:B------:R-:W-:Y:S02]  /*01a0*/  @P0 IADD3 R7, PT, PT, R7, -UR5, RZ ;  /* 0x8000000507070c10 */ /* 0x000fe4000fffe0ff */
[----:B------:R-:W-:Y:S02]  /*01b0*/  @P0 IADD3 R0, PT, PT, R0, 0x1, RZ ;  /* 0x0000000100000810 */ /* 0x000fe40007ffe0ff */
[----:B------:R-:W-:Y:S02]  /*01c0*/  ISETP.GE.U32.AND P1, PT, R7, UR5, PT ;  /* 0x0000000507007c0c */ /* 0x000fe4000bf26070 */
[----:B0-----:R-:W-:-:S04]  /*01d0*/  ISETP.GE.AND P0, PT, R8, R3, PT ;  /* 0x000000030800720c */ /* 0x001fc80003f06270 */
[----:B------:R-:W-:-:S07]  /*01e0*/  ISETP.GE.OR P0, PT, R9, R2, P0 ;  /* 0x000000020900720c */ /* 0x000fce0000706670 */
[----:B------:R-:W-:Y:S02]  /*01f0*/  @P1 IADD3 R0, PT, PT, R0, 0x1, RZ ;  /* 0x0000000100001810 */ /* 0x000fe40007ffe0ff */
[----:B------:R-:W-:-:S04]  /*0200*/  @!P2 LOP3.LUT R0, RZ, UR5, RZ, 0x33, !PT ;  /* 0x00000005ff00ac12 */ /* 0x000fc8000f8e33ff */
[----:B------:R-:W-:-:S05]  /*0210*/  IADD3 R11, PT, PT, -R0, RZ, RZ ;  /* 0x000000ff000b7210 */ /* 0x000fca0007ffe1ff */
[----:B------:R-:W-:-:S04]  /*0220*/  IMAD R11, R11, UR5, R6 ;  /* 0x000000050b0b7c24 */ /* 0x000fc8000f8e0206 */
[----:B------:R-:W-:Y:S01]  /*0230*/  IMAD R10, R10, UR5, R11 ;  /* 0x000000050a0a7c24 */ /* 0x000fe2000f8e020b */
[----:B------:R-:W-:Y:S06]  /*0240*/  @P0 EXIT ;  /* 0x000000000000094d */ /* 0x000fec0003800000 */
[----:B------:R-:W0:Y:S01]  /*0250*/  LDC.64 R6, c[0x0][0x380] ;  /* 0x0000e000ff067b82 */ /* 0x000e220000000a00 */
[----:B------:R-:W1:Y:S01]  /*0260*/  LDCU.64 UR8, c[0x0][0x358] ;  /* 0x00006b00ff0877ac */ /* 0x000e620008000a00 */
[----:B------:R-:W-:-:S04]  /*0270*/  IMAD R9, R8, R2, R9 ;  /* 0x0000000208097224 */ /* 0x000fc800078e0209 */
[----:B0-----:R-:W-:-:S05]  /*0280*/  IMAD.WIDE R6, R9, 0x4, R6 ;  /* 0x0000000409067825 */ /* 0x001fca00078e0206 */
[----:B-1----:R-:W2:Y:S04]  /*0290*/  LDG.E R8, desc[UR8][R6.64] ;  /* 0x0000000806087981 */ /* 0x002ea8000c1e1900 */
[----:B------:R-:W3:Y:S01]  /*02a0*/  LDG.E R12, desc[UR8][R6.64+0x100] ;  /* 0x00010008060c7981 */ /* 0x000ee2000c1e1900 */
[----:B------:R-:W0:Y:S01]  /*02b0*/  S2UR UR5, SR_CgaCtaId ;  /* 0x00000000000579c3 */ /* 0x000e220000008800 */
[----:B------:R-:W-:Y:S01]  /*02c0*/  UIADD3 UR7, UPT, UPT, UR6, 0x2, URZ ;  /* 0x0000000206077890 */ /* 0x000fe2000fffe0ff */
[----:B------:R-:W-:Y:S01]  /*02d0*/  LEA R13, R13, R0, 0x1 ;  /* 0x000000000d0d7211 */ /* 0x000fe200078e08ff */
[----:B------:R-:W-:-:S04]  /*02e0*/  UMOV UR4, 0x400 ;  /* 0x0000040000047882 */ /* 0x000fc80000000000 */
[----:B------:R-:W-:Y:S02]  /*02f0*/  IMAD R4, R5, UR7, R4 ;  /* 0x0000000705047c24 */ /* 0x000fe4000f8e0204 */
[----:B------:R-:W-:Y:S02]  /*0300*/  IMAD R11, R11, UR7, R0 ;  /* 0x000000070b0b7c24 */ /* 0x000fe4000f8e0200 */
[----:B------:R-:W-:Y:S01]  /*0310*/  IMAD R13, R13, R3, R10 ;  /* 0x000000030d0d7224 */ /* 0x000fe200078e020a */
[----:B------:R-:W-:Y:S01]  /*0320*/  SHF.L.U32 R3, R3, 0x6, RZ ;  /* 0x0000000603037819 */ /* 0x000fe200000006ff */
[----:B0-----:R-:W-:-:S06]  /*0330*/  ULEA UR4, UR5, UR4, 0x18 ;  /* 0x0000000405047291 */ /* 0x001fcc000f8ec0ff */
[----:B------:R-:W-:Y:S02]  /*0340*/  LEA R9, R4, UR4, 0x2 ;  /* 0x0000000404097c11 */ /* 0x000fe4000f8e10ff */
[----:B------:R-:W-:Y:S01]  /*0350*/  LEA R11, R11, UR4, 0x2 ;  /* 0x000000040b0b7c11 */ /* 0x000fe2000f8e10ff */
[----:B------:R-:W0:Y:S02]  /*0360*/  LDC.64 R4, c[0x0][0x388] ;  /* 0x0000e200ff047b82 */ /* 0x000e240000000a00 */
[----:B0-----:R-:W-:-:S04]  /*0370*/  IMAD.WIDE R4, R13, 0x4, R4 ;  /* 0x000000040d047825 */ /* 0x001fc800078e0204 */
[----:B------:R-:W-:Y:S01]  /*0380*/  IMAD.WIDE R2, R3, 0x4, R4 ;  /* 0x0000000403027825 */ /* 0x000fe200078e0204 */
[----:B--2---:R-:W-:Y:S04]  /*0390*/  STS [R9], R8 ;  /* 0x0000000809007388 */ /* 0x004fe80000000800 */
[----:B---3--:R-:W-:Y:S01]  /*03a0*/  STS [R9+0x100], R12 ;  /* 0x0001000c09007388 */ /* 0x008fe20000000800 */
[----:B------:R-:W-:Y:S06]  /*03b0*/  BAR.SYNC.DEFER_BLOCKING 0x0 ;  /* 0x0000000000007b1d */ /* 0x000fec0000010000 */
[----:B------:R-:W0:Y:S04]  /*03c0*/  LDS R7, [R11] ;  /* 0x000000000b077984 */ /* 0x000e280000000800 */
[----:B------:R-:W1:Y:S04]  /*03d0*/  LDS R15, [R11+0x100] ;  /* 0x000100000b0f7984 */ /* 0x000e680000000800 */
[----:B0-----:R-:W-:Y:S04]  /*03e0*/  STG.E desc[UR8][R4.64], R7 ;  /* 0x0000000704007986 */ /* 0x001fe8000c101908 */
[----:B-1----:R-:W-:Y:S01]  /*03f0*/  STG.E desc[UR8][R2.64], R15 ;  /* 0x0000000f02007986 */ /* 0x002fe2000c101908 */
[----:B------:R-:W-:Y:S05]  /*0400*/  EXIT ;  /* 0x000000000000794d */ /* 0x000fea0003800000 */
.L_x_0:
[----:B------:R-:W-:-:S00]  /*0410*/  BRA `(.L_x_0) ;  /* 0xfffffffc00fc7947 */ /* 0x000fc0000383ffff */
[----:B------:R-:W-:-:S00]  /*0420*/  NOP ;  /* 0x0000000000007918 */ /* 0x000fc00000000000 */
        /* <DEDUP_REMOVED lines=13> */
.L_x_4:


//--------------------- .text._Z18transpose_smem_padPiS_ii --------------------------
	.section	.text._Z18transpose_smem_padPiS_ii,"ax",@progbits
	.align	128
        .global         _Z18transpose_smem_padPiS_ii
        .type           _Z18transpose_smem_padPiS_ii,@function
        .size           _Z18transpose_smem_padPiS_ii,(.L_x_5 - _Z18transpose_smem_padPiS_ii)
        .other          _Z18transpose_smem_padPiS_ii,@"STO_CUDA_ENTRY STV_DEFAULT"
_Z18transpose_smem_padPiS_ii:
.text._Z18transpose_smem_padPiS_ii:
[----:B------:R-:W-:Y:S01]  /*0000*/  LDC R1, c[0x0][0x37c] ;  /* 0x0000df00ff017b82 */ /* 0x000fe20000000800 */
[----:B------:R-:W0:Y:S01]  /*0010*/  LDCU UR4, c[0x0][0x360] ;  /* 0x00006c00ff0477ac */ /* 0x000e220008000800 */
[----:B------:R-:W0:Y:S01]  /*0020*/  S2R R0, SR_TID.X ;  /* 0x0000000000007919 */ /* 0x000e220000002100 */
[----:B------:R-:W-:Y:S01]  /*0030*/  HFMA2 R4, -RZ, RZ, 0, 0 ;  /* 0x00000000ff047431 */ /* 0x000fe200000001ff */
[----:B------:R-:W1:Y:S01]  /*0040*/  LDCU UR5, c[0x0][0x364] ;  /* 0x00006c80ff0577ac */ /* 0x000e620008000800 */
[----:B------:R-:W0:Y:S01]  /*0050*/  S2R R3, SR_TID.Y ;  /* 0x0000000000037919 */ /* 0x000e220000002200 */
[----:B------:R-:W2:Y:S01]  /*0060*/  LDCU.64 UR6, c[0x0][0x390] ;  /* 0x00007200ff0677ac */ /* 0x000ea20008000a00 */
[----:B------:R-:W3:Y:S01]  /*0070*/  S2R R9, SR_CTAID.X ;  /* 0x0000000000097919 */ /* 0x000ee20000002500 */
[----:B-1----:R-:W1:Y:S01]  /*0080*/  I2F.U32.RP R2, UR5 ;  /* 0x0000000500027d06 */ /* 0x002e620008209000 */
[----:B------:R-:W-:-:S07]  /*0090*/  ISETP.NE.U32.AND P2, PT, RZ, UR5, PT ;  /* 0x00000005ff007c0c */ /* 0x000fce000bf45070 */
[----:B-1----:R-:W1:Y:S02]  /*00a0*/  MUFU.RCP R2, R2 ;  /* 0x0000000200027308 */ /* 0x002e640000001000 */
[----:B-1----:R-:W-:-:S06]  /*00b0*/  IADD3 R5, PT, PT, R2, 0xffffffe, RZ ;  /* 0x0ffffffe02057810 */ /* 0x002fcc0007ffe0ff */
[----:B------:R-:W1:Y:S02]  /*00c0*/  F2I.FTZ.U32.TRUNC.NTZ R5, R5 ;  /* 0x0000000500057305 */ /* 0x000e64000021f000 */
[----:B-1----:R-:W-:-:S05]  /*00d0*/  IADD3 R7, PT, PT, RZ, -R5, RZ ;  /* 0x80000005ff077210 */ /* 0x002fca0007ffe0ff */
[----:B------:R-:W-:-:S04]  /*00e0*/  IMAD R7, R7, UR5, RZ ;  /* 0x0000000507077c24 */ /* 0x000fc8000f8e02ff */
[----:B------:R-:W-:-:S04]  /*00f0*/  IMAD.HI.U32 R7, R5, R7, R4 ;  /* 0x0000000705077227 */ /* 0x000fc800078e0004 */
[----:B0-----:R-:W-:-:S04]  /*0100*/  IMAD R4, R3, UR4, R0 ;  /* 0x0000000403047c24 */ /* 0x001fc8000f8e0200 */
[----:B------:R-:W-:-:S05]  /*0110*/  IMAD.HI.U32 R6, R7, R4, RZ ;  /* 0x0000000407067227 */ /* 0x000fca00078e00ff */
[----:B------:R-:W-:-:S05]  /*0120*/  IADD3 R7, PT, PT, -R6, RZ, RZ ;  /* 0x000000ff06077210 */ /* 0x000fca0007ffe1ff */
[----:B------:R-:W-:Y:S02]  /*0130*/  IMAD R2, R7, UR5, R4 ;  /* 0x0000000507027c24 */ /* 0x000fe4000f8e0204 */
[----:B------:R-:W0:Y:S03]  /*0140*/  S2R R7, SR_CTAID.Y ;  /* 0x0000000000077919 */ /* 0x000e260000002600 */
[----:B------:R-:W-:-:S13]  /*0150*/  ISETP.GE.U32.AND P0, PT, R2, UR5, PT ;  /* 0x0000000502007c0c */ /* 0x000fda000bf06070 */
[----:B------:R-:W-:Y:S02]  /*0160*/  @P0 IADD3 R2, PT, PT, R2, -UR5, RZ ;  /* 0x8000000502020c10 */ /* 0x000fe4000fffe0ff */
[----:B------:R-:W-:Y:S02]  /*0170*/  @P0 IADD3 R6, PT, PT, R6, 0x1, RZ ;  /* 0x0000000106060810 */ /* 0x000fe40007ffe0ff */
[----:B------:R-:W-:Y:S01]  /*0180*/  ISETP.GE.U32.AND P1, PT, R2, UR5, PT ;  /* 0x0000000502007c0c */ /* 0x000fe2000bf26070 */
[----:B---3--:R-:W-:Y:S02]  /*0190*/  IMAD R2, R9, UR4, R0 ;  /* 0x0000000409027c24 */ /* 0x008fe4000f8e0200 */
[----:B0-----:R-:W-:-:S10]  /*01a0*/  IMAD R5, R7, UR5, R3 ;  /* 0x0000000507057c24 */ /* 0x001fd4000f8e0203 */
[----:B------:R-:W-:Y:S02]  /*01b0*/  @P1 IADD3 R6, PT, PT, R6, 0x1, RZ ;  /* 0x0000000106061810 */ /* 0x000fe40007ffe0ff */
[----:B------:R-:W-:Y:S02]  /*01c0*/  @!P2 LOP3.LUT R6, RZ, UR5, RZ, 0x33, !PT ;  /* 0x00000005ff06ac12 */ /* 0x000fe4000f8e33ff */
[----:B--2---:R-:W-:Y:S02]  /*01d0*/  ISETP.GE.AND P0, PT, R5, UR7, PT ;  /* 0x0000000705007c0c */ /* 0x004fe4000bf06270 */
[----:B------:R-:W-:Y:S01]  /*01e0*/  IADD3 R11, PT, PT, -R6, RZ, RZ ;  /* 0x000000ff060b7210 */ /* 0x000fe20007ffe1ff */
[----:B------:R-:W-:Y:S01]  /*01f0*/  IMAD R9, R9, UR4, R6 ;  /* 0x0000000409097c24 */ /* 0x000fe2000f8e0206 */
[----:B------:R-:W-:-:S03]  /*0200*/  ISETP.GE.OR P0, PT, R2, UR6, P0 ;  /* 0x0000000602007c0c */ /* 0x000fc60008706670 */
[----:B------:R-:W-:-:S04]  /*0210*/  IMAD R8, R11, UR5, R4 ;  /* 0x000000050b087c24 */ /* 0x000fc8000f8e0204 */
[----:B------:R-:W-:Y:S02]  /*0220*/  IMAD R4, R7, UR5, R8 ;  /* 0x0000000507047c24 */ /* 0x000fe4000f8e0208 */
[----:B------:R-:W-:Y:S02]  /*0230*/  IMAD R7, R5, UR6, R2 ;  /* 0x0000000605077c24 */ /* 0x000fe4000f8e0202 */
[----:B------:R-:W-:Y:S02]  /*0240*/  IMAD R9, R9, UR7, R4 ;  /* 0x0000000709097c24 */ /* 0x000fe4000f8e0204 */
[----:B------:R-:W-:Y:S05]  /*0250*/  @P0 EXIT ;  /* 0x000000000000094d */ /* 0x000fea0003800000 */
[----:B------:R-:W0:Y:S01]  /*0260*/  LDC.64 R4, c[0x0][0x380] ;  /* 0x0000e000ff047b82 */ /* 0x000e220000000a00 */
[----:B------:R-:W1:Y:S01]  /*0270*/  LDCU.64 UR4, c[0x0][0x358] ;  /* 0x00006b00ff0477ac */ /* 0x000e620008000a00 */
[----:B0-----:R-:W-:-:S06]  /*0280*/  IMAD.WIDE R4, R7, 0x4, R4 ;  /* 0x0000000407047825 */ /* 0x001fcc00078e0204 */
[----:B-1----:R-:W2:Y:S01]  /*0290*/  LDG.E R4, desc[UR4][R4.64] ;  /* 0x0000000404047981 */ /* 0x002ea2000c1e1900 */
[----:B------:R-:W-:Y:S01]  /*02a0*/  MOV R2, 0x400 ;  /* 0x0000040000027802 */ /* 0x000fe20000000f00 */
[----:B------:R-:W0:Y:S03]  /*02b0*/  S2R R7, SR_CgaCtaId ;  /* 0x0000000000077919 */ /* 0x000e260000008800 */
[----:B0-----:R-:W-:-:S05]  /*02c0*/  LEA R2, R7, R2, 0x18 ;  /* 0x0000000207027211 */ /* 0x001fca00078ec0ff */
[--C-:B------:R-:W-:Y:S02]  /*02d0*/  IMAD R3, R3, 0x108, R2.reuse ;  /* 0x0000010803037824 */ /* 0x100fe400078e0202 */
[----:B------:R-:W-:-:S03]  /*02e0*/  IMAD R11, R8, 0x108, R2 ;  /* 0x00000108080b7824 */ /* 0x000fc600078e0202 */
[----:B------:R-:W-:Y:S02]  /*02f0*/  LEA R7, R0, R3, 0x2 ;  /* 0x0000000300077211 */ /* 0x000fe400078e10ff */
[----:B------:R-:W-:Y:S01]  /*0300*/  LEA R11, R6, R11, 0x2 ;  /* 0x0000000b060b7211 */ /* 0x000fe200078e10ff */
[----:B------:R-:W0:Y:S02]  /*0310*/  LDC.64 R2, c[0x0][0x388] ;  /* 0x0000e200ff027b82 */ /* 0x000e240000000a00 */
[----:B0-----:R-:W-:Y:S01]  /*0320*/  IMAD.WIDE R2, R9, 0x4, R2 ;  /* 0x0000000409027825 */ /* 0x001fe200078e0202 */
[----:B--2---:R-:W-:Y:S05]  /*0330*/  STS [R7], R4 ;  /* 0x0000000407007388 */ /* 0x004fea0000000800 */
[----:B------:R-:W-:Y:S06]  /*0340*/  BAR.SYNC.DEFER_BLOCKING 0x0 ;  /* 0x0000000000007b1d */ /* 0x000fec0000010000 */
[----:B------:R-:W0:Y:S04]  /*0350*/  LDS R11, [R11] ;  /* 0x000000000b0b7984 */ /* 0x000e280000000800 */
[----:B0-----:R-:W-:Y:S01]  /*0360*/  STG.E desc[UR4][R2.64], R11 ;  /* 0x0000000b02007986 */ /* 0x001fe2000c101904 */
[----:B------:R-:W-:Y:S05]  /*0370*/  EXIT ;  /* 0x000000000000794d */ /* 0x000fea0003800000 */
.L_x_1:
        /* <DEDUP_REMOVED lines=16> */
.L_x_5:


//--------------------- .text._Z14transpose_smemPiS_ii --------------------------
	.section	.text._Z14transpose_smemPiS_ii,"ax",@progbits
	.align	128
        .global         _Z14transpose_smemPiS_ii
        .type           _Z14transpose_smemPiS_ii,@function
        .size           _Z14transpose_smemPiS_ii,(.L_x_6 - _Z14transpose_smemPiS_ii)
        .other          _Z14transpose_smemPiS_ii,@"STO_CUDA_ENTRY STV_DEFAULT"
_Z14transpose_smemPiS_ii:
.text._Z14transpose_smemPiS_ii:
[----:B------:R-:W-:Y:S01]  /*0000*/  LDC R1, c[0x0][0x37c] ;  /* 0x0000df00ff017b82 */ /* 0x000fe20000000800 */
[----:B------:R-:W0:Y:S01]  /*0010*/  LDCU UR4, c[0x0][0x360] ;  /* 0x00006c00ff0477ac */ /* 0x000e220008000800 */
[----:B------:R-:W0:Y:S01]  /*0020*/  S2R R0, SR_TID.X ;  /* 0x0000000000007919 */ /* 0x000e220000002100 */
[----:B------:R-:W1:Y:S01]  /*0030*/  LDCU UR5, c[0x0][0x364] ;  /* 0x00006c80ff0577ac */ /* 0x000e620008000800 */
[----:B------:R-:W0:Y:S01]  /*0040*/  S2R R9, SR_TID.Y ;  /* 0x0000000000097919 */ /* 0x000e220000002200 */
[----:B------:R-:W2:Y:S01]  /*0050*/  LDCU.64 UR6, c[0x0][0x390] ;  /* 0x00007200ff0677ac */ /* 0x000ea20008000a00 */
[----:B-1----:R-:W1:Y:S01]  /*0060*/  I2F.U32.RP R5, UR5 ;  /* 0x0000000500057d06 */ /* 0x002e620008209000 */
[----:B------:R-:W-:-:S07]  /*0070*/  ISETP.NE.U32.AND P2, PT, RZ, UR5, PT ;  /* 0x00000005ff007c0c */ /* 0x000fce000bf45070 */
[----:B-1----:R-:W1:Y:S01]  /*0080*/  MUFU.RCP R5, R5 ;  /* 0x0000000500057308 */ /* 0x002e620000001000 */
[----:B0-----:R-:W-:Y:S01]  /*0090*/  IMAD R4, R9, UR4, R0 ;  /* 0x0000000409047c24 */ /* 0x001fe2000f8e0200 */
[----:B-1----:R-:W-:Y:S02]  /*00a0*/  IADD3 R2, PT, PT, R5, 0xffffffe, RZ ;  /* 0x0ffffffe05027810 */ /* 0x002fe40007ffe0ff */
[----:B------:R-:W0:Y:S04]  /*00b0*/  S2R R5, SR_CTAID.X ;  /* 0x0000000000057919 */ /* 0x000e280000002500 */
[----:B------:R1:W3:Y:S02]  /*00c0*/  F2I.FTZ.U32.TRUNC.NTZ R3, R2 ;  /* 0x0000000200037305 */ /* 0x0002e4000021f000 */
[----:B-1----:R-:W-:Y:S01]  /*00d0*/  HFMA2 R2, -RZ, RZ, 0, 0 ;  /* 0x00000000ff027431 */ /* 0x002fe200000001ff */
[----:B---3--:R-:W-:-:S05]  /*00e0*/  IADD3 R7, PT, PT, RZ, -R3, RZ ;  /* 0x80000003ff077210 */ /* 0x008fca0007ffe0ff */
[----:B------:R-:W-:-:S04]  /*00f0*/  IMAD R7, R7, UR5, RZ ;  /* 0x0000000507077c24 */ /* 0x000fc8000f8e02ff */
[----:B------:R-:W-:Y:S02]  /*0100*/  IMAD.HI.U32 R3, R3, R7, R2 ;  /* 0x0000000703037227 */ /* 0x000fe400078e0002 */
[----:B------:R-:W1:Y:S04]  /*0110*/  S2R R7, SR_CTAID.Y ;  /* 0x0000000000077919 */ /* 0x000e680000002600 */
[----:B------:R-:W-:-:S04]  /*0120*/  IMAD.HI.U32 R6, R3, R4, RZ ;  /* 0x0000000403067227 */ /* 0x000fc800078e00ff */
[----:B0-----:R-:W-:Y:S01]  /*0130*/  IMAD R2, R5, UR4, R0 ;  /* 0x0000000405027c24 */ /* 0x001fe2000f8e0200 */
[----:B------:R-:W-:-:S05]  /*0140*/  IADD3 R3, PT, PT, -R6, RZ, RZ ;  /* 0x000000ff06037210 */ /* 0x000fca0007ffe1ff */
[----:B------:R-:W-:-:S05]  /*0150*/  IMAD R3, R3, UR5, R4 ;  /* 0x0000000503037c24 */ /* 0x000fca000f8e0204 */
[----:B------:R-:W-:-:S13]  /*0160*/  ISETP.GE.U32.AND P0, PT, R3, UR5, PT ;  /* 0x0000000503007c0c */ /* 0x000fda000bf06070 */
[----:B------:R-:W-:Y:S01]  /*0170*/  @P0 VIADD R3, R3, -UR5 ;  /* 0x8000000503030c36 */ /* 0x000fe20008000000 */
[----:B------:R-:W-:-:S04]  /*0180*/  @P0 IADD3 R6, PT, PT, R6, 0x1, RZ ;  /* 0x0000000106060810 */ /* 0x000fc80007ffe0ff */
[----:B------:R-:W-:Y:S01]  /*0190*/  ISETP.GE.U32.AND P1, PT, R3, UR5, PT ;  /* 0x0000000503007c0c */ /* 0x000fe2000bf26070 */
[----:B-1----:R-:W-:-:S05]  /*01a0*/  IMAD R3, R7, UR5, R9 ;  /* 0x0000000507037c24 */ /* 0x002fca000f8e0209 */
[----:B--2---:R-:W-:-:S04]  /*01b0*/  ISETP.GE.AND P0, PT, R3, UR7, PT ;  /* 0x0000000703007c0c */ /* 0x004fc8000bf06270 */
[----:B------:R-:W-:-:S03]  /*01c0*/  ISETP.GE.OR P0, PT, R2, UR6, P0 ;  /* 0x0000000602007c0c */ /* 0x000fc60008706670 */
[----:B------:R-:W-:Y:S02]  /*01d0*/  @P1 IADD3 R6, PT, PT, R6, 0x1, RZ ;  /* 0x0000000106061810 */ /* 0x000fe40007ffe0ff */
[----:B------:R-:W-:-:S05]  /*01e0*/  @!P2 LOP3.LUT R6, RZ, UR5, RZ, 0x33, !PT ;  /* 0x00000005ff06ac12 */ /* 0x000fca000f8e33ff */
[--C-:B------:R-:W-:Y:S02]  /*01f0*/  IMAD.MOV R11, RZ, RZ, -R6.reuse ;  /* 0x000000ffff0b7224 */ /* 0x100fe400078e0a06 */
[----:B------:R-:W-:Y:S02]  /*0200*/  IMAD R8, R5, UR4, R6 ;  /* 0x0000000405087c24 */ /* 0x000fe4000f8e0206 */
[----:B------:R-:W-:Y:S02]  /*0210*/  IMAD R4, R11, UR5, R4 ;  /* 0x000000050b047c24 */ /* 0x000fe4000f8e0204 */
[----:B------:R-:W-:Y:S02]  /*0220*/  IMAD R5, R3, UR6, R2 ;  /* 0x0000000603057c24 */ /* 0x000fe4000f8e0202 */
[----:B------:R-:W-:-:S04]  /*0230*/  IMAD R7, R7, UR5, R4 ;  /* 0x0000000507077c24 */ /* 0x000fc8000f8e0204 */
[----:B------:R-:W-:Y:S01]  /*0240*/  IMAD R7, R8, UR7, R7 ;  /* 0x0000000708077c24 */ /* 0x000fe2000f8e0207 */
[----:B------:R-:W-:Y:S06]  /*0250*/  @P0 EXIT ;  /* 0x000000000000094d */ /* 0x000fec0003800000 */
[----:B------:R-:W0:Y:S01]  /*0260*/  LDC.64 R2, c[0x0][0x380] ;  /* 0x0000e000ff027b82 */ /* 0x000e220000000a00 */
[----:B------:R-:W1:Y:S01]  /*0270*/  LDCU.64 UR6, c[0x0][0x358] ;  /* 0x00006b00ff0677ac */ /* 0x000e620008000a00 */
[----:B0-----:R-:W-:-:S05]  /*0280*/  IMAD.WIDE R2, R5, 0x4, R2 ;  /* 0x0000000405027825 */ /* 0x001fca00078e0202 */
[----:B-1----:R0:W2:Y:S01]  /*0290*/  LDG.E R5, desc[UR6][R2.64] ;  /* 0x0000000602057981 */ /* 0x0020a2000c1e1900 */
[----:B------:R-:W1:Y:S01]  /*02a0*/  S2UR UR5, SR_CgaCtaId ;  /* 0x00000000000579c3 */ /* 0x000e620000008800 */
[----:B------:R-:W-:-:S07]  /*02b0*/  UMOV UR4, 0x400 ;  /* 0x0000040000047882 */ /* 0x000fce0000000000 */
[----:B0-----:R-:W0:Y:S01]  /*02c0*/  LDC.64 R2, c[0x0][0x388] ;  /* 0x0000e200ff027b82 */ /* 0x001e220000000a00 */
[----:B-1----:R-:W-:-:S06]  /*02d0*/  ULEA UR4, UR5, UR4, 0x18 ;  /* 0x0000000405047291 */ /* 0x002fcc000f8ec0ff */
[----:B------:R-:W-:Y:S02]  /*02e0*/  LEA R9, R9, UR4, 0x8 ;  /* 0x0000000409097c11 */ /* 0x000fe4000f8e40ff */
[----:B------:R-:W-:Y:S01]  /*02f0*/  LEA R11, R4, UR4, 0x8 ;  /* 0x00000004040b7c11 */ /* 0x000fe2000f8e40ff */
[----:B0-----:R-:W-:Y:S01]  /*0300*/  IMAD.WIDE R2, R7, 0x4, R2 ;  /* 0x0000000407027825 */ /* 0x001fe200078e0202 */
[----:B------:R-:W-:Y:S02]  /*0310*/  LEA R0, R0, R9, 0x2 ;  /* 0x0000000900007211 */ /* 0x000fe400078e10ff */
[----:B------:R-:W-:-:S03]  /*0320*/  LEA R11, R6, R11, 0x2 ;  /* 0x0000000b060b7211 */ /* 0x000fc600078e10ff */
[----:B--2---:R-:W-:Y:S01]  /*0330*/  STS [R0], R5 ;  /* 0x0000000500007388 */ /* 0x004fe20000000800 */
[----:B------:R-:W-:Y:S06]  /*0340*/  BAR.SYNC.DEFER_BLOCKING 0x0 ;  /* 0x0000000000007b1d */ /* 0x000fec0000010000 */
[----:B------:R-:W0:Y:S04]  /*0350*/  LDS R11, [R11] ;  /* 0x000000000b0b7984 */ /* 0x000e280000000800 */
[----:B0-----:R-:W-:Y:S01]  /*0360*/  STG.E desc[UR6][R2.64], R11 ;  /* 0x0000000b02007986 */ /* 0x001fe2000c101906 */
[----:B------:R-:W-:Y:S05]  /*0370*/  EXIT ;  /* 0x000000000000794d */ /* 0x000fea0003800000 */
.L_x_2:
        /* <DEDUP_REMOVED lines=16> */
.L_x_6:


//--------------------- .text._Z41transpose_read_raw_write_column_benchmarkPiS_ii --------------------------
	.section	.text._Z41transpose_read_raw_write_column_benchmarkPiS_ii,"ax",@progbits
	.align	128
        .global         _Z41transpose_read_raw_write_column_benchmarkPiS_ii
        .type           _Z41transpose_read_raw_write_column_benchmarkPiS_ii,@function
        .size           _Z41transpose_read_raw_write_column_benchmarkPiS_ii,(.L_x_7 - _Z41transpose_read_raw_write_column_benchmarkPiS_ii)
        .other          _Z41transpose_read_raw_write_column_benchmarkPiS_ii,@"STO_CUDA_ENTRY STV_DEFAULT"
_Z41transpose_read_raw_write_column_benchmarkPiS_ii:
.text._Z41transpose_read_raw_write_column_benchmarkPiS_ii:
[----:B------:R-:W-:Y:S01]  /*0000*/  LDC R1, c[0x0][0x37c] ;  /* 0x0000df00ff017b82 */ /* 0x000fe20000000800 */
[----:B------:R-:W0:Y:S01]  /*0010*/  S2R R7, SR_CTAID.Y ;  /* 0x0000000000077919 */ /* 0x000e220000002600 */
[----:B------:R-:W1:Y:S01]  /*0020*/  LDCU UR4, c[0x0][0x360] ;  /* 0x00006c00ff0477ac */ /* 0x000e620008000800 */
[----:B------:R-:W0:Y:S01]  /*0030*/  S2R R2, SR_TID.Y ;  /* 0x0000000000027919 */ /* 0x000e220000002200 */
[----:B------:R-:W0:Y:S01]  /*0040*/  LDCU UR5, c[0x0][0x364] ;  /* 0x00006c80ff0577ac */ /* 0x000e220008000800 */
[----:B------:R-:W1:Y:S01]  /*0050*/  S2R R0, SR_CTAID.X ;  /* 0x0000000000007919 */ /* 0x000e620000002500 */
[----:B------:R-:W2:Y:S01]  /*0060*/  LDCU.64 UR6, c[0x0][0x390] ;  /* 0x00007200ff0677ac */ /* 0x000ea20008000a00 */
[----:B------:R-:W1:Y:S01]  /*0070*/  S2R R3, SR_TID.X ;  /* 0x0000000000037919 */ /* 0x000e620000002100 */
[----:B0-----:R-:W-:-:S05]  /*0080*/  IMAD R7, R7, UR5, R2 ;  /* 0x0000000507077c24 */ /* 0x001fca000f8e0202 */
[----:B--2---:R-:W-:Y:S01]  /*0090*/  ISETP.GE.AND P0, PT, R7, UR7, PT ;  /* 0x0000000707007c0c */ /* 0x004fe2000bf06270 */
[----:B-1----:R-:W-:-:S05]  /*00a0*/  IMAD R0, R0, UR4, R3 ;  /* 0x0000000400007c24 */ /* 0x002fca000f8e0203 */
[----:B------:R-:W-:-:S13]  /*00b0*/  ISETP.GE.OR P0, PT, R0, UR6, P0 ;  /* 0x0000000600007c0c */ /* 0x000fda0008706670 */
[----:B------:R-:W-:Y:S05]  /*00c0*/  @P0 EXIT ;  /* 0x000000000000094d */ /* 0x000fea0003800000 */
[----:B------:R-:W0:Y:S01]  /*00d0*/  LDC.64 R2, c[0x0][0x380] ;  /* 0x0000e000ff027b82 */ /* 0x000e220000000a00 */
[----:B------:R-:W1:Y:S01]  /*00e0*/  LDCU.64 UR4, c[0x0][0x358] ;  /* 0x00006b00ff0477ac */ /* 0x000e620008000a00 */
[----:B------:R-:W-:-:S04]  /*00f0*/  IMAD R5, R7, UR6, R0 ;  /* 0x0000000607057c24 */ /* 0x000fc8000f8e0200 */
[----:B0-----:R-:W-:Y:S02]  /*0100*/  IMAD.WIDE R2, R5, 0x4, R2 ;  /* 0x0000000405027825 */ /* 0x001fe400078e0202 */
[----:B------:R-:W0:Y:S04]  /*0110*/  LDC.64 R4, c[0x0][0x388] ;  /* 0x0000e200ff047b82 */ /* 0x000e280000000a00 */
[----:B-1----:R-:W2:Y:S01]  /*0120*/  LDG.E R3, desc[UR4][R2.64] ;  /* 0x0000000402037981 */ /* 0x002ea2000c1e1900 */
[----:B------:R-:W-:-:S04]  /*0130*/  IMAD R7, R0, UR7, R7 ;  /* 0x0000000700077c24 */ /* 0x000fc8000f8e0207 */
[----:B0-----:R-:W-:-:S05]  /*0140*/  IMAD.WIDE R4, R7, 0x4, R4 ;  /* 0x0000000407047825 */ /* 0x001fca00078e0204 */
[----:B--2---:R-:W-:Y:S01]  /*0150*/  STG.E desc[UR4][R4.64], R3 ;  /* 0x0000000304007986 */ /* 0x004fe2000c101904 */
[----:B------:R-:W-:Y:S05]  /*0160*/  EXIT ;  /* 0x000000000000794d */ /* 0x000fea0003800000 */
.L_x_3:
        /* <DEDUP_REMOVED lines=9> */
.L_x_7:


//--------------------- .nv.shared._Z28transpose_smem_pad_unrollingPiS_ii --------------------------
	.section	.nv.shared._Z28transpose_smem_pad_unrollingPiS_ii,"aw",@nobits
	.sectionflags	@""
	.align	4
.nv.shared._Z28transpose_smem_pad_unrollingPiS_ii:
	.zero		5184


//--------------------- .nv.shared.reserved.0     --------------------------
	.section	.nv.shared.reserved.0,"aw",@nobits
	.weak		__nv_reservedSMEM_offset_0_alias
	.size		__nv_reservedSMEM_offset_0_alias, 0, 64
	.other		__nv_reservedSMEM_offset_0_alias,@"STO_CUDA_RESERVED_SHARED STV_DEFAULT"
__nv_reservedSMEM_offset_0_alias:
	.zero		0
	.zero		64


//--------------------- .nv.shared._Z18transpose_smem_padPiS_ii --------------------------
	.section	.nv.shared._Z18transpose_smem_padPiS_ii,"aw",@nobits
	.sectionflags	@""
	.align	4
.nv.shared._Z18transpose_smem_padPiS_ii:
	.zero		3136


//--------------------- .nv.shared._Z14transpose_smemPiS_ii --------------------------
	.section	.nv.shared._Z14transpose_smemPiS_ii,"aw",@nobits
	.sectionflags	@""
	.align	4
.nv.shared._Z14transpose_smemPiS_ii:
	.zero		3072


//--------------------- .nv.constant0._Z28transpose_smem_pad_unrollingPiS_ii --------------------------
	.section	.nv.constant0._Z28transpose_smem_pad_unrollingPiS_ii,"a",@progbits
	.sectionflags	@""
	.align	4
.nv.constant0._Z28transpose_smem_pad_unrollingPiS_ii:
	.zero		920


//--------------------- .nv.constant0._Z18transpose_smem_padPiS_ii --------------------------
	.section	.nv.constant0._Z18transpose_smem_padPiS_ii,"a",@progbits
	.sectionflags	@""
	.align	4
.nv.constant0._Z18transpose_smem_padPiS_ii:
	.zero		920


//--------------------- .nv.constant0._Z14transpose_smemPiS_ii --------------------------
	.section	.nv.constant0._Z14transpose_smemPiS_ii,"a",@progbits
	.sectionflags	@""
	.align	4
.nv.constant0._Z14transpose_smemPiS_ii:
	.zero		920


//--------------------- .nv.constant0._Z41transpose_read_raw_write_column_benchmarkPiS_ii --------------------------
	.section	.nv.constant0._Z41transpose_read_raw_write_column_benchmarkPiS_ii,"a",@progbits
	.sectionflags	@""
	.align	4
.nv.constant0._Z41transpose_read_raw_write_column_benchmarkPiS_ii:
	.zero		920


//--------------------- SYMBOLS --------------------------

	.type		.nv.reservedSmem.offset0,@object
	.size		.nv.reservedSmem.offset0,0x4
	.type		.nv.reservedSmem.cap,@object
	.size		.nv.reservedSmem.cap,0x4
